//
// Generated by NVIDIA NVVM Compiler
//
// Compiler Build ID: CL-36424714
// Cuda compilation tools, release 13.0, V13.0.88
// Based on NVVM 20.0.0
//

.version 9.0
.target sm_100
.address_size 64

	// .globl	_Z21test_broadcast_kernelv
.extern .func  (.param .b32 func_retval0) vprintf
(
	.param .b64 vprintf_param_0,
	.param .b64 vprintf_param_1
)
;
.global .align 1 .b8 $str[38] = {98, 114, 111, 97, 100, 99, 97, 115, 116, 101, 100, 32, 118, 97, 108, 117, 101, 32, 61, 32, 37, 100, 32, 40, 101, 120, 112, 101, 99, 116, 101, 100, 58, 32, 48, 41, 10};

.visible .entry _Z21test_broadcast_kernelv()
{
	.local .align 8 .b8 	__local_depot0[8];
	.reg .b64 	%SP;
	.reg .b64 	%SPL;
	.reg .pred 	%p<3>;
	.reg .b32 	%r<5>;
	.reg .b64 	%rd<5>;

	mov.u64 	%SPL, __local_depot0;
	cvta.local.u64 	%SP, %SPL;
	mov.u32 	%r2, %tid.x;
	shfl.sync.idx.b32	%r1|%p1, %r2, 0, 31, -1;
	setp.ne.s32 	%p2, %r2, 0;
	@%p2 bra 	$L__BB0_2;
	add.u64 	%rd1, %SP, 0;
	add.u64 	%rd2, %SPL, 0;
	st.local.u32 	[%rd2], %r1;
	mov.u64 	%rd3, $str;
	cvta.global.u64 	%rd4, %rd3;
	{ // callseq 0, 0
	.param .b64 param0;
	st.param.b64 	[param0], %rd4;
	.param .b64 param1;
	st.param.b64 	[param1], %rd1;
	.param .b32 retval0;
	call.uni (retval0), 
	vprintf, 
	(
	param0, 
	param1
	);
	ld.param.b32 	%r3, [retval0];
	} // callseq 0
$L__BB0_2:
	ret;

}


// ===== COMPILED SASS (sm_100) =====

	.target	sm_100

	.elftype	@"ET_EXEC"


//--------------------- .note.nv.tkinfo           --------------------------
	.section	.note.nv.tkinfo,"",@"SHT_NOTE"
	.sectionflags	@"SHF_NOTE_NV_TKINFO"
	.tkinfo
        /*0018*/ 	.word	0x00000002
        /*0030*/ 	.string	""
        /*0030*/ 	.string	"ptxas"
        /*0030*/ 	.string	"Cuda compilation tools, release 13.0, V13.0.88"
        /*0030*/ 	.string	"Build cuda_13.0.r13.0/compiler.36424714_0"
        /*0030*/ 	.string	"-arch sm_100 -m 64 "



//--------------------- .note.nv.cuinfo           --------------------------
	.section	.note.nv.cuinfo,"",@"SHT_NOTE"
	.sectionflags	@"SHF_NOTE_NV_CUINFO"
        /*0018*/ 	.short	0x0002
        /*001a*/ 	.short	0x0064
        /*001c*/ 	.short	0x0082
	.zero		2


//--------------------- .nv.info                  --------------------------
	.section	.nv.info,"",@"SHT_CUDA_INFO"
	.align	4


	//----- nvinfo : EIATTR_REGCOUNT
	.align		4
        /*0000*/ 	.byte	0x04, 0x2f
        /*0002*/ 	.short	(.L_2 - .L_1)
	.align		4
.L_1:
        /*0004*/ 	.word	index@(_Z21test_broadcast_kernelv)
        /*0008*/ 	.word	0x00000018


	//----- nvinfo : EIATTR_FRAME_SIZE
	.align		4
.L_2:
        /*000c*/ 	.byte	0x04, 0x11
        /*000e*/ 	.short	(.L_4 - .L_3)
	.align		4
.L_3:
        /*0010*/ 	.word	index@(_Z21test_broadcast_kernelv)
        /*0014*/ 	.word	0x00000008


	//----- nvinfo : EIATTR_MIN_STACK_SIZE
	.align		4
.L_4:
        /*0018*/ 	.byte	0x04, 0x12
        /*001a*/ 	.short	(.L_6 - .L_5)
	.align		4
.L_5:
        /*001c*/ 	.word	index@(_Z21test_broadcast_kernelv)
        /*0020*/ 	.word	0x00000008
.L_6:


//--------------------- .nv.compat                --------------------------
	.section	.nv.compat,"",@"SHT_CUDA_COMPAT_INFO"
	.align	4
        /*0000*/ 	.byte	0x02, 0x09, 0x00, 0x00, 0x02, 0x02, 0x01, 0x00, 0x02, 0x05, 0x05, 0x00, 0x03, 0x07, 0x01, 0x01
        /*0010*/ 	.byte	0x02, 0x03, 0x00, 0x00, 0x02, 0x06, 0x01, 0x00, 0x04, 0x0b, 0x08, 0x00, 0x09, 0x00, 0x00, 0x00
        /*0020*/ 	.byte	0x00, 0x00, 0x00, 0x00


//--------------------- .nv.info._Z21test_broadcast_kernelv --------------------------
	.section	.nv.info._Z21test_broadcast_kernelv,"",@"SHT_CUDA_INFO"
	.sectionflags	@""
	.align	4


	//----- nvinfo : EIATTR_CUDA_API_VERSION
	.align		4
        /*0000*/ 	.byte	0x04, 0x37
        /*0002*/ 	.short	(.L_8 - .L_7)
.L_7:
        /*0004*/ 	.word	0x00000082


	//----- nvinfo : EIATTR_SPARSE_MMA_MASK
	.align		4
.L_8:
        /*0008*/ 	.byte	0x03, 0x50
        /*000a*/ 	.short	0x0000


	//----- nvinfo : EIATTR_MAXREG_COUNT
	.align		4
        /*000c*/ 	.byte	0x03, 0x1b
        /*000e*/ 	.short	0x00ff


	//----- nvinfo : EIATTR_EXTERNS
	.align		4
        /*0010*/ 	.byte	0x04, 0x0f
        /*0012*/ 	.short	(.L_10 - .L_9)


	//   ....[0]....
	.align		4
.L_9:
        /*0014*/ 	.word	index@(vprintf)


	//----- nvinfo : EIATTR_MERCURY_ISA_VERSION
	.align		4
.L_10:
        /*0018*/ 	.byte	0x03, 0x5f
        /*001a*/ 	.short	0x0101


	//----- nvinfo : EIATTR_COOP_GROUP_MASK_REGIDS
	.align		4
        /*001c*/ 	.byte	0x04, 0x29
        /*001e*/ 	.short	(.L_12 - .L_11)


	//   ....[0]....
.L_11:
        /*0020*/ 	.word	0xffffffff


	//----- nvinfo : EIATTR_COOP_GROUP_INSTR_OFFSETS
	.align		4
.L_12:
        /*0024*/ 	.byte	0x04, 0x28
        /*0026*/ 	.short	(.L_14 - .L_13)


	//   ....[0]....
.L_13:
        /*0028*/ 	.word	0x00000080


	//----- nvinfo : EIATTR_VRC_CTA_INIT_COUNT
	.align		4
.L_14:
        /*002c*/ 	.byte	0x02, 0x4a
	.zero		1
	.zero		1


	//----- nvinfo : EIATTR_SYSCALL_OFFSETS
	.align		4
        /*0030*/ 	.byte	0x04, 0x46
        /*0032*/ 	.short	(.L_16 - .L_15)


	//   ....[0]....
.L_15:
        /*0034*/ 	.word	0x00000110


	//----- nvinfo : EIATTR_EXIT_INSTR_OFFSETS
	.align		4
.L_16:
        /*0038*/ 	.byte	0x04, 0x1c
        /*003a*/ 	.short	(.L_18 - .L_17)


	//   ....[0]....
.L_17:
        /*003c*/ 	.word	0x00000090


	//   ....[1]....
        /*0040*/ 	.word	0x00000120


	//----- nvinfo : EIATTR_CRS_STACK_SIZE
	.align		4
.L_18:
        /*0044*/ 	.byte	0x04, 0x1e
        /*0046*/ 	.short	(.L_20 - .L_19)
.L_19:
        /*0048*/ 	.word	0x00000000


	//----- nvinfo : EIATTR_SW_WAR
	.align		4
.L_20:
        /*004c*/ 	.byte	0x04, 0x36
        /*004e*/ 	.short	(.L_22 - .L_21)
.L_21:
        /*0050*/ 	.word	0x00000008
.L_22:


//--------------------- .nv.callgraph             --------------------------
	.section	.nv.callgraph,"",@"SHT_CUDA_CALLGRAPH"
	.align	4
	.sectionentsize	8
	.align		4
        /*0000*/ 	.word	0x00000000
	.align		4
        /*0004*/ 	.word	0xffffffff
	.align		4
        /*0008*/ 	.word	index@(_Z21test_broadcast_kernelv)
	.align		4
        /*000c*/ 	.word	index@(vprintf)
	.align		4
        /*0010*/ 	.word	0x00000000
	.align		4
        /*0014*/ 	.word	0xfffffffe
	.align		4
        /*0018*/ 	.word	0x00000000
	.align		4
        /*001c*/ 	.word	0xfffffffd
	.align		4
        /*0020*/ 	.word	0x00000000
	.align		4
        /*0024*/ 	.word	0xfffffffc


//--------------------- .nv.constant4             --------------------------
	.section	.nv.constant4,"a",@progbits
	.align	8
	.align		8
.nv.constant4:
        /*0000*/ 	.dword	vprintf
	.align		8
        /*0008*/ 	.dword	$str


//--------------------- .text._Z21test_broadcast_kernelv --------------------------
	.section	.text._Z21test_broadcast_kernelv,"ax",@progbits
	.align	128
        .global         _Z21test_broadcast_kernelv
        .type           _Z21test_broadcast_kernelv,@function
        .size           _Z21test_broadcast_kernelv,(.L_x_2 - _Z21test_broadcast_kernelv)
        .other          _Z21test_broadcast_kernelv,@"STO_CUDA_ENTRY STV_DEFAULT"
_Z21test_broadcast_kernelv:
.text._Z21test_broadcast_kernelv:
[----:B------:R-:W0:Y:S01]  /*0000*/  LDC R1, c[0x0][0x37c] ;  /* 0x0000df00ff017b82 */ /* 0x000e220000000800 */
[----:B------:R-:W1:Y:S01]  /*0010*/  S2R R2, SR_TID.X ;  /* 0x0000000000027919 */ /* 0x000e620000002100 */
[----:B------:R-:W2:Y:S01]  /*0020*/  LDCU UR4, c[0x0][0x2f8] ;  /* 0x00005f00ff0477ac */ /* 0x000ea20008000800 */
[----:B0-----:R-:W-:Y:S01]  /*0030*/  VIADD R1, R1, 0xfffffff8 ;  /* 0xfffffff801017836 */ /* 0x001fe20000000000 */
[----:B------:R-:W0:Y:S04]  /*0040*/  LDCU UR5, c[0x0][0x2fc] ;  /* 0x00005f80ff0577ac */ /* 0x000e280008000800 */
[----:B--2---:R-:W-:-:S05]  /*0050*/  IADD3 R6, P1, PT, R1, UR4, RZ ;  /* 0x0000000401067c10 */ /* 0x004fca000ff3e0ff */
[----:B0-----:R-:W-:Y:S01]  /*0060*/  IMAD.X R7, RZ, RZ, UR5, P1 ;  /* 0x00000005ff077e24 */ /* 0x001fe200088e06ff */
[----:B-1----:R-:W-:Y:S01]  /*0070*/  ISETP.NE.AND P0, PT, R2, RZ, PT ;  /* 0x000000ff0200720c */ /* 0x002fe20003f05270 */
[----:B------:R0:W1:-:S12]  /*0080*/  SHFL.IDX PT, R0, R2, RZ, 0x1f ;  /* 0x00001fff02007589 */ /* 0x00005800000e0000 */
[----:B0-----:R-:W-:Y:S05]  /*0090*/  @P0 EXIT ;  /* 0x000000000000094d */ /* 0x001fea0003800000 */
[----:B------:R-:W-:Y:S01]  /*00a0*/  MOV R2, 0x0 ;  /* 0x0000000000027802 */ /* 0x000fe20000000f00 */
[----:B-1----:R0:W-:Y:S01]  /*00b0*/  STL [R1], R0 ;  /* 0x0000000001007387 */ /* 0x0021e20000100800 */
[----:B------:R-:W1:Y:S04]  /*00c0*/  LDCU.64 UR4, c[0x4][0x8] ;  /* 0x01000100ff0477ac */ /* 0x000e680008000a00 */
[----:B------:R-:W2:Y:S01]  /*00d0*/  LDC.64 R2, c[0x4][R2] ;  /* 0x0100000002027b82 */ /* 0x000ea20000000a00 */
[----:B-1----:R-:W-:Y:S02]  /*00e0*/  IMAD.U32 R4, RZ, RZ, UR4 ;  /* 0x00000004ff047e24 */ /* 0x002fe4000f8e00ff */
[----:B0-----:R-:W-:-:S07]  /*00f0*/  IMAD.U32 R5, RZ, RZ, UR5 ;  /* 0x00000005ff057e24 */ /* 0x001fce000f8e00ff */
[----:B------:R-:W-:-:S07]  /*0100*/  LEPC R20, `(.L_x_0) ;  /* 0x000000001014794e */ /* 0x000fce0000000000 */
[----:B--2---:R-:W-:Y:S05]  /*0110*/  CALL.ABS.NOINC R2 ;  /* 0x0000000002007343 */ /* 0x004fea0003c00000 */
.L_x_0:
[----:B------:R-:W-:Y:S05]  /*0120*/  EXIT ;  /* 0x000000000000794d */ /* 0x000fea0003800000 */
.L_x_1:
[----:B------:R-:W-:-:S00]  /*0130*/  BRA `(.L_x_1) ;  /* 0xfffffffc00fc7947 */ /* 0x000fc0000383ffff */
[----:B------:R-:W-:-:S00]  /*0140*/  NOP ;  /* 0x0000000000007918 */ /* 0x000fc00000000000 */
        /* <DEDUP_REMOVED lines=11> */
.L_x_2:


//--------------------- .nv.global.init           --------------------------
	.section	.nv.global.init,"aw",@progbits
.nv.global.init:
	.type		$str,@object
	.size		$str,(.L_0 - $str)
$str:
        /*0000*/ 	.byte	0x62, 0x72, 0x6f, 0x61, 0x64, 0x63, 0x61, 0x73, 0x74, 0x65, 0x64, 0x20, 0x76, 0x61, 0x6c, 0x75
        /*0010*/ 	.byte	0x65, 0x20, 0x3d, 0x20, 0x25, 0x64, 0x20, 0x28, 0x65, 0x78, 0x70, 0x65, 0x63, 0x74, 0x65, 0x64
        /*0020*/ 	.byte	0x3a, 0x20, 0x30, 0x29, 0x0a, 0x00
.L_0:


//--------------------- .nv.shared.reserved.0     --------------------------
	.section	.nv.shared.reserved.0,"aw",@nobits
	.weak		__nv_reservedSMEM_offset_0_alias
	.size		__nv_reservedSMEM_offset_0_alias, 0, 64
	.other		__nv_reservedSMEM_offset_0_alias,@"STO_CUDA_RESERVED_SHARED STV_DEFAULT"
__nv_reservedSMEM_offset_0_alias:
	.zero		0
	.zero		64


//--------------------- .nv.constant0._Z21test_broadcast_kernelv --------------------------
	.section	.nv.constant0._Z21test_broadcast_kernelv,"a",@progbits
	.sectionflags	@""
	.align	4
.nv.constant0._Z21test_broadcast_kernelv:
	.zero		896


//--------------------- SYMBOLS --------------------------

	.type		.nv.reservedSmem.offset0,@object
	.size		.nv.reservedSmem.offset0,0x4
	.type		vprintf,@function
